	.headerflags	@"EF_CUDA_TEXMODE_UNIFIED EF_CUDA_64BIT_ADDRESS EF_CUDA_ACCELERATORS EF_CUDA_SM90 EF_CUDA_VIRTUAL_SM(EF_CUDA_SM90)"
	.elftype	@"ET_EXEC"


//--------------------- .nv.info                  --------------------------
	.section	.nv.info,"",@"SHT_CUDA_INFO"
	.align	4


	//----- nvinfo : EIATTR_REGCOUNT
	.align		4
        /*0000*/ 	.byte	0x04, 0x2f
        /*0002*/ 	.short	(.L_1 - .L_0)
	.align		4
.L_0:
        /*0004*/ 	.word	index@(triton_poi_fused_13)
        /*0008*/ 	.word	0x0000001f


	//----- nvinfo : EIATTR_MIN_STACK_SIZE
	.align		4
.L_1:
        /*000c*/ 	.byte	0x04, 0x12
        /*000e*/ 	.short	(.L_3 - .L_2)
	.align		4
.L_2:
        /*0010*/ 	.word	index@(triton_poi_fused_13)
        /*0014*/ 	.word	0x00000000


	//----- nvinfo : EIATTR_FRAME_SIZE
	.align		4
.L_3:
        /*0018*/ 	.byte	0x04, 0x11
        /*001a*/ 	.short	(.L_5 - .L_4)
	.align		4
.L_4:
        /*001c*/ 	.word	index@(triton_poi_fused_13)
        /*0020*/ 	.word	0x00000000


	//----- nvinfo : EIATTR_MIN_STACK_SIZE
	.align		4
.L_5:
        /*0024*/ 	.byte	0x04, 0x12
        /*0026*/ 	.short	(.L_7 - .L_6)
	.align		4
.L_6:
        /*0028*/ 	.word	index@(triton_poi_fused_13)
        /*002c*/ 	.word	0x00000000
.L_7:


//--------------------- .nv.info.triton_poi_fused_13 --------------------------
	.section	.nv.info.triton_poi_fused_13,"",@"SHT_CUDA_INFO"
	.sectionflags	@""
	.align	4


	//----- nvinfo : EIATTR_CUDA_API_VERSION
	.align		4
        /*0000*/ 	.byte	0x04, 0x37
        /*0002*/ 	.short	(.L_9 - .L_8)
.L_8:
        /*0004*/ 	.word	0x0000007c


	//----- nvinfo : EIATTR_KPARAM_INFO
	.align		4
.L_9:
        /*0008*/ 	.byte	0x04, 0x17
        /*000a*/ 	.short	(.L_11 - .L_10)
.L_10:
        /*000c*/ 	.word	0x00000000
        /*0010*/ 	.short	0x0003
        /*0012*/ 	.short	0x0014
        /*0014*/ 	.byte	0x00, 0xf0, 0x11, 0x00


	//----- nvinfo : EIATTR_KPARAM_INFO
	.align		4
.L_11:
        /*0018*/ 	.byte	0x04, 0x17
        /*001a*/ 	.short	(.L_13 - .L_12)
.L_12:
        /*001c*/ 	.word	0x00000000
        /*0020*/ 	.short	0x0002
        /*0022*/ 	.short	0x0010
        /*0024*/ 	.byte	0x00, 0xf0, 0x11, 0x00


	//----- nvinfo : EIATTR_KPARAM_INFO
	.align		4
.L_13:
        /*0028*/ 	.byte	0x04, 0x17
        /*002a*/ 	.short	(.L_15 - .L_14)
.L_14:
        /*002c*/ 	.word	0x00000000
        /*0030*/ 	.short	0x0001
        /*0032*/ 	.short	0x0008
        /*0034*/ 	.byte	0x00, 0xf4, 0x21, 0x00


	//----- nvinfo : EIATTR_KPARAM_INFO
	.align		4
.L_15:
        /*0038*/ 	.byte	0x04, 0x17
        /*003a*/ 	.short	(.L_17 - .L_16)
.L_16:
        /*003c*/ 	.word	0x00000000
        /*0040*/ 	.short	0x0000
        /*0042*/ 	.short	0x0000
        /*0044*/ 	.byte	0x00, 0xf4, 0x21, 0x00


	//----- nvinfo : EIATTR_SPARSE_MMA_MASK
	.align		4
.L_17:
        /*0048*/ 	.byte	0x03, 0x50
        /*004a*/ 	.short	0x0000


	//----- nvinfo : EIATTR_MAXREG_COUNT
	.align		4
        /*004c*/ 	.byte	0x03, 0x1b
        /*004e*/ 	.short	0x00ff


	//----- nvinfo : EIATTR_EXIT_INSTR_OFFSETS
	.align		4
        /*0050*/ 	.byte	0x04, 0x1c
        /*0052*/ 	.short	(.L_19 - .L_18)


	//   ....[0]....
.L_18:
        /*0054*/ 	.word	0x000005e0


	//   ....[1]....
        /*0058*/ 	.word	0x00000630


	//----- nvinfo : EIATTR_REQNTID
	.align		4
.L_19:
        /*005c*/ 	.byte	0x04, 0x10
        /*005e*/ 	.short	(.L_21 - .L_20)
.L_20:
        /*0060*/ 	.word	0x00000080
        /*0064*/ 	.word	0x00000001
        /*0068*/ 	.word	0x00000001


	//----- nvinfo : EIATTR_CBANK_PARAM_SIZE
	.align		4
.L_21:
        /*006c*/ 	.byte	0x03, 0x19
        /*006e*/ 	.short	0x0018


	//----- nvinfo : EIATTR_PARAM_CBANK
	.align		4
        /*0070*/ 	.byte	0x04, 0x0a
        /*0072*/ 	.short	(.L_23 - .L_22)
	.align		4
.L_22:
        /*0074*/ 	.word	index@(.nv.constant0.triton_poi_fused_13)
        /*0078*/ 	.short	0x0210
        /*007a*/ 	.short	0x0018


	//----- nvinfo : EIATTR_SW_WAR
	.align		4
.L_23:
        /*007c*/ 	.byte	0x04, 0x36
        /*007e*/ 	.short	(.L_25 - .L_24)
.L_24:
        /*0080*/ 	.word	0x00000008
.L_25:


//--------------------- .nv.callgraph             --------------------------
	.section	.nv.callgraph,"",@"SHT_CUDA_CALLGRAPH"
	.align	4
	.sectionentsize	8
	.align		4
        /*0000*/ 	.word	0x00000000
	.align		4
        /*0004*/ 	.word	0xffffffff
	.align		4
        /*0008*/ 	.word	0x00000000
	.align		4
        /*000c*/ 	.word	0xfffffffe
	.align		4
        /*0010*/ 	.word	0x00000000
	.align		4
        /*0014*/ 	.word	0xfffffffd
	.align		4
        /*0018*/ 	.word	0x00000000
	.align		4
        /*001c*/ 	.word	0xfffffffc


//--------------------- .text.triton_poi_fused_13 --------------------------
	.section	.text.triton_poi_fused_13,"ax",@progbits
	.sectionflags	@"SHF_BARRIERS=1"
	.align	128
        .global         triton_poi_fused_13
        .type           triton_poi_fused_13,@function
        .size           triton_poi_fused_13,(.L_x_1 - triton_poi_fused_13)
        .other          triton_poi_fused_13,@"STO_CUDA_ENTRY STV_DEFAULT"
triton_poi_fused_13:
.text.triton_poi_fused_13:
[----:B------:R-:W0:Y:S01]  /*0000*/  LDC R1, c[0x0][0x28] ;  /* 0x00000a00ff017b82 */ /* 0x000e220000000800 */
[----:B------:R-:W1:Y:S07]  /*0010*/  S2R R0, SR_TID.X ;  /* 0x0000000000007919 */ /* 0x000e6e0000002100 */
[----:B------:R-:W2:Y:S01]  /*0020*/  LDC.64 R8, c[0x0][0x210] ;  /* 0x00008400ff087b82 */ /* 0x000ea20000000a00 */
[----:B------:R-:W-:Y:S01]  /*0030*/  IMAD.MOV.U32 R20, RZ, RZ, RZ ;  /* 0x000000ffff147224 */ /* 0x000fe200078e00ff */
[----:B------:R-:W-:Y:S01]  /*0040*/  ULDC.64 UR6, c[0x0][0x208] ;  /* 0x0000820000067ab9 */ /* 0x000fe20000000a00 */
[----:B------:R-:W3:Y:S01]  /*0050*/  S2R R19, SR_CTAID.X ;  /* 0x0000000000137919 */ /* 0x000ee20000002500 */
[----:B------:R-:W4:Y:S01]  /*0060*/  S2R R18, SR_CTAID.Y ;  /* 0x0000000000127919 */ /* 0x000f220000002600 */
[----:B------:R-:W-:Y:S01]  /*0070*/  IMAD.MOV.U32 R28, RZ, RZ, RZ ;  /* 0x000000ffff1c7224 */ /* 0x000fe200078e00ff */
[----:B-1----:R-:W-:Y:S01]  /*0080*/  SHF.R.U32.HI R21, RZ, 0x3, R0 ;  /* 0x00000003ff157819 */ /* 0x002fe20000011600 */
[----:B---3--:R-:W-:-:S03]  /*0090*/  IMAD.SHL.U32 R19, R19, 0x8, RZ ;  /* 0x0000000813137824 */ /* 0x008fc600078e00ff */
[----:B------:R-:W-:Y:S01]  /*00a0*/  SGXT.U32 R21, R21, 0x4 ;  /* 0x000000041515781a */ /* 0x000fe20000000000 */
[----:B----4-:R-:W-:Y:S01]  /*00b0*/  IMAD.SHL.U32 R18, R18, 0x80, RZ ;  /* 0x0000008012127824 */ /* 0x010fe200078e00ff */
[----:B------:R-:W-:-:S04]  /*00c0*/  LOP3.LUT R12, R19, 0x7, R0, 0xf8, !PT ;  /* 0x00000007130c7812 */ /* 0x000fc800078ef800 */
[----:B------:R-:W-:Y:S02]  /*00d0*/  LOP3.LUT R3, R18, 0x10, R21, 0xfe, !PT ;  /* 0x0000001012037812 */ /* 0x000fe400078efe15 */
[----:B------:R-:W-:Y:S02]  /*00e0*/  LOP3.LUT R5, R18, 0x30, R21, 0xfe, !PT ;  /* 0x0000003012057812 */ /* 0x000fe400078efe15 */
[----:B------:R-:W-:Y:S01]  /*00f0*/  LOP3.LUT R2, R18, R21, RZ, 0xfc, !PT ;  /* 0x0000001512027212 */ /* 0x000fe200078efcff */
[--C-:B------:R-:W-:Y:S01]  /*0100*/  IMAD R3, R3, 0x7, R12.reuse ;  /* 0x0000000703037824 */ /* 0x100fe200078e020c */
[----:B------:R-:W-:Y:S01]  /*0110*/  LOP3.LUT R4, R18, 0x20, R21, 0xfe, !PT ;  /* 0x0000002012047812 */ /* 0x000fe200078efe15 */
        /* <DEDUP_REMOVED lines=9> */
[----:B------:R-:W-:Y:S01]  /*01b0*/  ISETP.GE.AND P0, PT, R12, 0x7, PT ;  /* 0x000000070c00780c */ /* 0x000fe20003f06270 */
[----:B------:R-:W-:-:S02]  /*01c0*/  IMAD R25, R10, 0x7, R12 ;  /* 0x000000070a197824 */ /* 0x000fc400078e020c */
[----:B------:R-:W-:Y:S02]  /*01d0*/  IMAD R27, R11, 0x7, R12 ;  /* 0x000000070b1b7824 */ /* 0x000fe400078e020c */
[----:B--2---:R-:W-:-:S04]  /*01e0*/  IMAD.WIDE R14, R3, 0x4, R8 ;  /* 0x00000004030e7825 */ /* 0x004fc800078e0208 */
[----:B------:R-:W-:-:S04]  /*01f0*/  IMAD.WIDE R10, R5, 0x4, R8 ;  /* 0x00000004050a7825 */ /* 0x000fc800078e0208 */
[----:B------:R-:W-:-:S04]  /*0200*/  IMAD.WIDE R16, R17, 0x4, R8 ;  /* 0x0000000411107825 */ /* 0x000fc800078e0208 */
[--C-:B------:R-:W-:Y:S01]  /*0210*/  IMAD.WIDE R12, R13, 0x4, R8.reuse ;  /* 0x000000040d0c7825 */ /* 0x100fe200078e0208 */
[----:B------:R-:W2:Y:S03]  /*0220*/  @!P0 LDG.E.EL R20, desc[UR6][R16.64] ;  /* 0x0000000610148981 */ /* 0x000ea6000c2e1900 */
[----:B------:R-:W-:Y:S01]  /*0230*/  IMAD.WIDE R4, R23, 0x4, R8 ;  /* 0x0000000417047825 */ /* 0x000fe200078e0208 */
[----:B------:R-:W-:-:S03]  /*0240*/  CS2R R22, SRZ ;  /* 0x0000000000167805 */ /* 0x000fc6000001ff00 */
[----:B------:R-:W-:-:S03]  /*0250*/  IMAD.WIDE R6, R7, 0x4, R8 ;  /* 0x0000000407067825 */ /* 0x000fc600078e0208 */
[----:B------:R1:W3:Y:S01]  /*0260*/  @!P0 LDG.E.EL R22, desc[UR6][R12.64] ;  /* 0x000000060c168981 */ /* 0x0002e2000c2e1900 */
[--C-:B------:R-:W-:Y:S01]  /*0270*/  IMAD.WIDE R2, R25, 0x4, R8.reuse ;  /* 0x0000000419027825 */ /* 0x100fe200078e0208 */
[----:B------:R-:W-:Y:S02]  /*0280*/  CS2R R24, SRZ ;  /* 0x0000000000187805 */ /* 0x000fe4000001ff00 */
[----:B------:R4:W5:Y:S01]  /*0290*/  @!P0 LDG.E.EL R23, desc[UR6][R10.64] ;  /* 0x000000060a178981 */ /* 0x000962000c2e1900 */
[----:B------:R-:W-:Y:S01]  /*02a0*/  IMAD.WIDE R8, R27, 0x4, R8 ;  /* 0x000000041b087825 */ /* 0x000fe200078e0208 */
[----:B------:R-:W-:Y:S02]  /*02b0*/  CS2R R26, SRZ ;  /* 0x00000000001a7805 */ /* 0x000fe4000001ff00 */
[----:B------:R-:W5:Y:S04]  /*02c0*/  @!P0 LDG.E.EL R24, desc[UR6][R14.64] ;  /* 0x000000060e188981 */ /* 0x000f68000c2e1900 */
[----:B------:R1:W5:Y:S04]  /*02d0*/  @!P0 LDG.E.EL R25, desc[UR6][R4.64] ;  /* 0x0000000604198981 */ /* 0x000368000c2e1900 */
[----:B------:R-:W5:Y:S04]  /*02e0*/  @!P0 LDG.E.EL R26, desc[UR6][R6.64] ;  /* 0x00000006061a8981 */ /* 0x000f68000c2e1900 */
[----:B------:R4:W5:Y:S04]  /*02f0*/  @!P0 LDG.E.EL R28, desc[UR6][R2.64] ;  /* 0x00000006021c8981 */ /* 0x000968000c2e1900 */
[----:B------:R4:W5:Y:S01]  /*0300*/  @!P0 LDG.E.EL R27, desc[UR6][R8.64] ;  /* 0x00000006081b8981 */ /* 0x000962000c2e1900 */
[----:B------:R-:W4:Y:S01]  /*0310*/  S2UR UR5, SR_CgaCtaId ;  /* 0x00000000000579c3 */ /* 0x000f220000008800 */
[----:B-1----:R-:W-:Y:S01]  /*0320*/  IMAD.SHL.U32 R12, R0, 0x80, RZ ;  /* 0x00000080000c7824 */ /* 0x002fe200078e00ff */
[----:B------:R-:W-:-:S04]  /*0330*/  UMOV UR4, 0x400 ;  /* 0x0000040000047882 */ /* 0x000fc80000000000 */
[----:B------:R-:W-:-:S04]  /*0340*/  LOP3.LUT R12, R12, 0x380, RZ, 0xc0, !PT ;  /* 0x000003800c0c7812 */ /* 0x000fc800078ec0ff */
[----:B------:R-:W-:-:S04]  /*0350*/  LOP3.LUT R21, R12, R21, RZ, 0xfc, !PT ;  /* 0x000000150c157212 */ /* 0x000fc800078efcff */
[----:B------:R-:W-:Y:S01]  /*0360*/  LEA.HI R21, R12, R21, RZ, 0x1b ;  /* 0x000000150c157211 */ /* 0x000fe200078fd8ff */
[----:B0---4-:R-:W-:-:S06]  /*0370*/  UPRMT UR4, UR5, 0x654, UR4 ;  /* 0x0000065405047896 */ /* 0x011fcc0008000004 */
[----:B------:R-:W-:Y:S01]  /*0380*/  LEA R21, R21, UR4, 0x2 ;  /* 0x0000000415157c11 */ /* 0x000fe2000f8e10ff */
[----:B------:R-:W-:Y:S01]  /*0390*/  IMAD.SHL.U32 R11, R0, 0x4, RZ ;  /* 0x00000004000b7824 */ /* 0x000fe200078e00ff */
[----:B------:R-:W-:-:S04]  /*03a0*/  SHF.R.U32.HI R4, RZ, 0x3, R0 ;  /* 0x00000003ff047819 */ /* 0x000fc80000011600 */
[----:B------:R-:W-:Y:S02]  /*03b0*/  LOP3.LUT R3, R4, 0xc, RZ, 0xc0, !PT ;  /* 0x0000000c04037812 */ /* 0x000fe400078ec0ff */
[----:B------:R-:W-:-:S05]  /*03c0*/  LOP3.LUT R8, R11, 0x1fc, RZ, 0xc0, !PT ;  /* 0x000001fc0b087812 */ /* 0x000fca00078ec0ff */
[----:B------:R-:W-:-:S05]  /*03d0*/  IMAD.IADD R3, R8, 0x1, R3 ;  /* 0x0000000108037824 */ /* 0x000fca00078e0203 */
[----:B------:R-:W-:Y:S02]  /*03e0*/  LEA R4, R3, UR4, 0x2 ;  /* 0x0000000403047c11 */ /* 0x000fe4000f8e10ff */
[----:B------:R-:W-:Y:S01]  /*03f0*/  LOP3.LUT R11, R18, 0x7c, R11, 0xf8, !PT ;  /* 0x0000007c120b7812 */ /* 0x000fe200078ef80b */
[----:B------:R-:W0:Y:S04]  /*0400*/  LDC.64 R2, c[0x0][0x218] ;  /* 0x00008600ff027b82 */ /* 0x000e280000000a00 */
[----:B------:R-:W-:Y:S01]  /*0410*/  IMAD.HI R9, R11, 0x2aaaaaab, RZ ;  /* 0x2aaaaaab0b097827 */ /* 0x000fe200078e02ff */
[----:B------:R-:W-:-:S04]  /*0420*/  SHF.R.U32.HI R0, RZ, 0x5, R0 ;  /* 0x00000005ff007819 */ /* 0x000fc80000011600 */
[----:B------:R-:W-:Y:S02]  /*0430*/  SHF.R.U32.HI R10, RZ, 0x1f, R9 ;  /* 0x0000001fff0a7819 */ /* 0x000fe40000011609 */
[----:B------:R-:W-:Y:S02]  /*0440*/  SGXT.U32 R0, R0, 0x2 ;  /* 0x000000020000781a */ /* 0x000fe40000000000 */
[----:B------:R-:W-:Y:S02]  /*0450*/  LEA.HI.SX32 R10, R9, R10, 0x1b ;  /* 0x0000000a090a7211 */ /* 0x000fe400078fdaff */
[----:B------:R-:W-:-:S03]  /*0460*/  LOP3.LUT R0, R19, R0, RZ, 0xfc, !PT ;  /* 0x0000000013007212 */ /* 0x000fc600078efcff */
[----:B------:R-:W-:Y:S01]  /*0470*/  IMAD R11, R10, -0xc0, R11 ;  /* 0xffffff400a0b7824 */ /* 0x000fe200078e020b */
[----:B------:R-:W-:-:S03]  /*0480*/  LOP3.LUT R9, R8, 0x200, RZ, 0xfc, !PT ;  /* 0x0000020008097812 */ /* 0x000fc600078efcff */
[----:B------:R-:W-:Y:S01]  /*0490*/  IMAD R11, R10, 0x540, R11 ;  /* 0x000005400a0b7824 */ /* 0x000fe200078e020b */
[C---:B------:R-:W-:Y:S02]  /*04a0*/  LOP3.LUT R10, R0.reuse, 0x4, RZ, 0xfc, !PT ;  /* 0x00000004000a7812 */ /* 0x040fe400078efcff */
[----:B------:R-:W-:Y:S02]  /*04b0*/  SHF.R.U32.HI R9, RZ, 0x5, R9 ;  /* 0x00000005ff097819 */ /* 0x000fe40000011609 */
[----:B------:R-:W-:Y:S02]  /*04c0*/  ISETP.GE.AND P1, PT, R0, 0x7, PT ;  /* 0x000000070000780c */ /* 0x000fe40003f26270 */
[----:B------:R-:W-:Y:S02]  /*04d0*/  ISETP.GE.AND P0, PT, R10, 0x7, PT ;  /* 0x000000070a00780c */ /* 0x000fe40003f06270 */
[----:B------:R-:W-:Y:S01]  /*04e0*/  LOP3.LUT R9, R9, 0x1c, RZ, 0xc0, !PT ;  /* 0x0000001c09097812 */ /* 0x000fe200078ec0ff */
[----:B------:R-:W-:-:S04]  /*04f0*/  IMAD R11, R0, 0xc0, R11 ;  /* 0x000000c0000b7824 */ /* 0x000fc800078e020b */
[----:B------:R-:W-:Y:S02]  /*0500*/  IMAD.IADD R0, R8, 0x1, R9 ;  /* 0x0000000108007824 */ /* 0x000fe400078e0209 */
[----:B0-----:R-:W-:-:S03]  /*0510*/  IMAD.WIDE R8, R11, 0x4, R2 ;  /* 0x000000040b087825 */ /* 0x001fc600078e0202 */
[----:B------:R-:W-:Y:S01]  /*0520*/  LEA R0, R0, UR4, 0x2 ;  /* 0x0000000400007c11 */ /* 0x000fe2000f8e10ff */
[----:B--2---:R-:W-:Y:S04]  /*0530*/  STS [R21], R20 ;  /* 0x0000001415007388 */ /* 0x004fe80000000800 */
[----:B---3--:R-:W-:Y:S04]  /*0540*/  STS [R21+0x80], R22 ;  /* 0x0000801615007388 */ /* 0x008fe80000000800 */
[----:B-----5:R-:W-:Y:S04]  /*0550*/  STS [R21+0xc0], R23 ;  /* 0x0000c01715007388 */ /* 0x020fe80000000800 */
[----:B------:R-:W-:Y:S04]  /*0560*/  STS [R21+0x40], R24 ;  /* 0x0000401815007388 */ /* 0x000fe80000000800 */
[----:B------:R-:W-:Y:S04]  /*0570*/  STS [R21+0x100], R25 ;  /* 0x0001001915007388 */ /* 0x000fe80000000800 */
[----:B------:R-:W-:Y:S04]  /*0580*/  STS [R21+0x140], R26 ;  /* 0x0001401a15007388 */ /* 0x000fe80000000800 */
[----:B------:R-:W-:Y:S04]  /*0590*/  STS [R21+0x180], R28 ;  /* 0x0001801c15007388 */ /* 0x000fe80000000800 */
[----:B------:R-:W-:Y:S01]  /*05a0*/  STS [R21+0x1c0], R27 ;  /* 0x0001c01b15007388 */ /* 0x000fe20000000800 */
[----:B------:R-:W-:Y:S06]  /*05b0*/  BAR.SYNC.DEFER_BLOCKING 0x0 ;  /* 0x0000000000007b1d */ /* 0x000fec0000010000 */
[----:B------:R-:W0:Y:S04]  /*05c0*/  LDS.128 R4, [R4] ;  /* 0x0000000004047984 */ /* 0x000e280000000c00 */
[----:B0-----:R0:W-:Y:S02]  /*05d0*/  @!P1 STG.E.128 desc[UR6][R8.64], R4 ;  /* 0x0000000408009986 */ /* 0x0011e4000c101d06 */
[----:B0-----:R-:W-:Y:S05]  /*05e0*/  @P0 EXIT ;  /* 0x000000000000094d */ /* 0x001fea0003800000 */
[----:B0-----:R-:W0:Y:S01]  /*05f0*/  LDS.128 R4, [R0+0x800] ;  /* 0x0008000000047984 */ /* 0x001e220000000c00 */
[----:B------:R-:W-:-:S04]  /*0600*/  VIADD R11, R11, 0x300 ;  /* 0x000003000b0b7836 */ /* 0x000fc80000000000 */
[----:B------:R-:W-:-:S05]  /*0610*/  IMAD.WIDE R2, R11, 0x4, R2 ;  /* 0x000000040b027825 */ /* 0x000fca00078e0202 */
[----:B0-----:R-:W-:Y:S01]  /*0620*/  STG.E.128 desc[UR6][R2.64], R4 ;  /* 0x0000000402007986 */ /* 0x001fe2000c101d06 */
[----:B------:R-:W-:Y:S05]  /*0630*/  EXIT ;  /* 0x000000000000794d */ /* 0x000fea0003800000 */
.L_x_0:
[----:B------:R-:W-:-:S00]  /*0640*/  BRA `(.L_x_0) ;  /* 0xfffffffc00fc7947 */ /* 0x000fc0000383ffff */
[----:B------:R-:W-:-:S00]  /*0650*/  NOP ;  /* 0x0000000000007918 */ /* 0x000fc00000000000 */
        /* <DEDUP_REMOVED lines=10> */
.L_x_1:


//--------------------- .nv.shared.triton_poi_fused_13 --------------------------
	.section	.nv.shared.triton_poi_fused_13,"aw",@nobits
	.sectionflags	@""
	.align	16
	.zero		1024


//--------------------- .nv.constant0.triton_poi_fused_13 --------------------------
	.section	.nv.constant0.triton_poi_fused_13,"a",@progbits
	.sectionflags	@""
	.align	4
.nv.constant0.triton_poi_fused_13:
	.zero		552
